	.headerflags	@"EF_CUDA_TEXMODE_UNIFIED EF_CUDA_64BIT_ADDRESS EF_CUDA_ACCELERATORS EF_CUDA_SM90 EF_CUDA_VIRTUAL_SM(EF_CUDA_SM90)"
	.elftype	@"ET_EXEC"


//--------------------- .nv.info                  --------------------------
	.section	.nv.info,"",@"SHT_CUDA_INFO"
	.align	4


	//----- nvinfo : EIATTR_REGCOUNT
	.align		4
        /*0000*/ 	.byte	0x04, 0x2f
        /*0002*/ 	.short	(.L_1 - .L_0)
	.align		4
.L_0:
        /*0004*/ 	.word	index@(triton_poi_fused_mv_0)
        /*0008*/ 	.word	0x00000018


	//----- nvinfo : EIATTR_MIN_STACK_SIZE
	.align		4
.L_1:
        /*000c*/ 	.byte	0x04, 0x12
        /*000e*/ 	.short	(.L_3 - .L_2)
	.align		4
.L_2:
        /*0010*/ 	.word	index@(triton_poi_fused_mv_0)
        /*0014*/ 	.word	0x00000000


	//----- nvinfo : EIATTR_FRAME_SIZE
	.align		4
.L_3:
        /*0018*/ 	.byte	0x04, 0x11
        /*001a*/ 	.short	(.L_5 - .L_4)
	.align		4
.L_4:
        /*001c*/ 	.word	index@(triton_poi_fused_mv_0)
        /*0020*/ 	.word	0x00000000


	//----- nvinfo : EIATTR_MIN_STACK_SIZE
	.align		4
.L_5:
        /*0024*/ 	.byte	0x04, 0x12
        /*0026*/ 	.short	(.L_7 - .L_6)
	.align		4
.L_6:
        /*0028*/ 	.word	index@(triton_poi_fused_mv_0)
        /*002c*/ 	.word	0x00000000
.L_7:


//--------------------- .nv.info.triton_poi_fused_mv_0 --------------------------
	.section	.nv.info.triton_poi_fused_mv_0,"",@"SHT_CUDA_INFO"
	.sectionflags	@""
	.align	4


	//----- nvinfo : EIATTR_CUDA_API_VERSION
	.align		4
        /*0000*/ 	.byte	0x04, 0x37
        /*0002*/ 	.short	(.L_9 - .L_8)
.L_8:
        /*0004*/ 	.word	0x0000007c


	//----- nvinfo : EIATTR_KPARAM_INFO
	.align		4
.L_9:
        /*0008*/ 	.byte	0x04, 0x17
        /*000a*/ 	.short	(.L_11 - .L_10)
.L_10:
        /*000c*/ 	.word	0x00000000
        /*0010*/ 	.short	0x0003
        /*0012*/ 	.short	0x0018
        /*0014*/ 	.byte	0x00, 0xf0, 0x11, 0x00


	//----- nvinfo : EIATTR_KPARAM_INFO
	.align		4
.L_11:
        /*0018*/ 	.byte	0x04, 0x17
        /*001a*/ 	.short	(.L_13 - .L_12)
.L_12:
        /*001c*/ 	.word	0x00000000
        /*0020*/ 	.short	0x0002
        /*0022*/ 	.short	0x0010
        /*0024*/ 	.byte	0x00, 0xf4, 0x21, 0x00


	//----- nvinfo : EIATTR_KPARAM_INFO
	.align		4
.L_13:
        /*0028*/ 	.byte	0x04, 0x17
        /*002a*/ 	.short	(.L_15 - .L_14)
.L_14:
        /*002c*/ 	.word	0x00000000
        /*0030*/ 	.short	0x0001
        /*0032*/ 	.short	0x0008
        /*0034*/ 	.byte	0x00, 0xf4, 0x21, 0x00


	//----- nvinfo : EIATTR_KPARAM_INFO
	.align		4
.L_15:
        /*0038*/ 	.byte	0x04, 0x17
        /*003a*/ 	.short	(.L_17 - .L_16)
.L_16:
        /*003c*/ 	.word	0x00000000
        /*0040*/ 	.short	0x0000
        /*0042*/ 	.short	0x0000
        /*0044*/ 	.byte	0x00, 0xf4, 0x21, 0x00


	//----- nvinfo : EIATTR_SPARSE_MMA_MASK
	.align		4
.L_17:
        /*0048*/ 	.byte	0x03, 0x50
        /*004a*/ 	.short	0x0000


	//----- nvinfo : EIATTR_MAXREG_COUNT
	.align		4
        /*004c*/ 	.byte	0x03, 0x1b
        /*004e*/ 	.short	0x00ff


	//----- nvinfo : EIATTR_EXIT_INSTR_OFFSETS
	.align		4
        /*0050*/ 	.byte	0x04, 0x1c
        /*0052*/ 	.short	(.L_19 - .L_18)


	//   ....[0]....
.L_18:
        /*0054*/ 	.word	0x00000290


	//   ....[1]....
        /*0058*/ 	.word	0x000002b0


	//----- nvinfo : EIATTR_REQNTID
	.align		4
.L_19:
        /*005c*/ 	.byte	0x04, 0x10
        /*005e*/ 	.short	(.L_21 - .L_20)
.L_20:
        /*0060*/ 	.word	0x00000020
        /*0064*/ 	.word	0x00000001
        /*0068*/ 	.word	0x00000001


	//----- nvinfo : EIATTR_CBANK_PARAM_SIZE
	.align		4
.L_21:
        /*006c*/ 	.byte	0x03, 0x19
        /*006e*/ 	.short	0x001c


	//----- nvinfo : EIATTR_PARAM_CBANK
	.align		4
        /*0070*/ 	.byte	0x04, 0x0a
        /*0072*/ 	.short	(.L_23 - .L_22)
	.align		4
.L_22:
        /*0074*/ 	.word	index@(.nv.constant0.triton_poi_fused_mv_0)
        /*0078*/ 	.short	0x0210
        /*007a*/ 	.short	0x001c


	//----- nvinfo : EIATTR_SW_WAR
	.align		4
.L_23:
        /*007c*/ 	.byte	0x04, 0x36
        /*007e*/ 	.short	(.L_25 - .L_24)
.L_24:
        /*0080*/ 	.word	0x00000008
.L_25:


//--------------------- .nv.callgraph             --------------------------
	.section	.nv.callgraph,"",@"SHT_CUDA_CALLGRAPH"
	.align	4
	.sectionentsize	8
	.align		4
        /*0000*/ 	.word	0x00000000
	.align		4
        /*0004*/ 	.word	0xffffffff
	.align		4
        /*0008*/ 	.word	0x00000000
	.align		4
        /*000c*/ 	.word	0xfffffffe
	.align		4
        /*0010*/ 	.word	0x00000000
	.align		4
        /*0014*/ 	.word	0xfffffffd
	.align		4
        /*0018*/ 	.word	0x00000000
	.align		4
        /*001c*/ 	.word	0xfffffffc


//--------------------- .text.triton_poi_fused_mv_0 --------------------------
	.section	.text.triton_poi_fused_mv_0,"ax",@progbits
	.align	128
        .global         triton_poi_fused_mv_0
        .type           triton_poi_fused_mv_0,@function
        .size           triton_poi_fused_mv_0,(.L_x_1 - triton_poi_fused_mv_0)
        .other          triton_poi_fused_mv_0,@"STO_CUDA_ENTRY STV_DEFAULT"
triton_poi_fused_mv_0:
.text.triton_poi_fused_mv_0:
[----:B------:R-:W0:Y:S02]  /*0000*/  LDC R1, c[0x0][0x28] ;  /* 0x00000a00ff017b82 */ /* 0x000e240000000800 */
[----:B------:R-:W1:Y:S01]  /*0010*/  S2R R0, SR_TID.X ;  /* 0x0000000000007919 */ /* 0x000e620000002100 */
[----:B------:R-:W2:Y:S01]  /*0020*/  LDC.64 R2, c[0x0][0x210] ;  /* 0x00008400ff027b82 */ /* 0x000ea20000000a00 */
[----:B------:R-:W-:Y:S01]  /*0030*/  HFMA2.MMA R10, -RZ, RZ, 0, 0 ;  /* 0x00000000ff0a7435 */ /* 0x000fe200000001ff */
[----:B------:R-:W-:Y:S01]  /*0040*/  MOV R12, RZ ;  /* 0x000000ff000c7202 */ /* 0x000fe20000000f00 */
[----:B------:R-:W3:Y:S01]  /*0050*/  S2R R9, SR_CTAID.X ;  /* 0x0000000000097919 */ /* 0x000ee20000002500 */
[----:B------:R-:W-:Y:S01]  /*0060*/  ULDC.64 UR4, c[0x0][0x208] ;  /* 0x0000820000047ab9 */ /* 0x000fe20000000a00 */
[----:B------:R-:W-:Y:S02]  /*0070*/  MOV R8, RZ ;  /* 0x000000ff00087202 */ /* 0x000fe40000000f00 */
[----:B------:R-:W-:Y:S01]  /*0080*/  CS2R R14, SRZ ;  /* 0x00000000000e7805 */ /* 0x000fe2000001ff00 */
[----:B------:R-:W4:Y:S01]  /*0090*/  LDC.64 R4, c[0x0][0x218] ;  /* 0x00008600ff047b82 */ /* 0x000f220000000a00 */
[----:B-1----:R-:W-:Y:S01]  /*00a0*/  SHF.L.U32 R0, R0, 0x1, RZ ;  /* 0x0000000100007819 */ /* 0x002fe200000006ff */
[----:B----4-:R-:W4:Y:S03]  /*00b0*/  LDG.E R13, desc[UR4][R4.64+0x4] ;  /* 0x00000404040d7981 */ /* 0x010f26000c1e1900 */
[----:B------:R-:W-:Y:S01]  /*00c0*/  LOP3.LUT R0, R0, 0x3e, RZ, 0xc0, !PT ;  /* 0x0000003e00007812 */ /* 0x000fe200078ec0ff */
[----:B------:R-:W-:Y:S01]  /*00d0*/  HFMA2.MMA R17, -RZ, RZ, 0, 0 ;  /* 0x00000000ff117435 */ /* 0x000fe200000001ff */
[----:B------:R-:W5:Y:S02]  /*00e0*/  LDG.E R11, desc[UR4][R4.64] ;  /* 0x00000004040b7981 */ /* 0x000f64000c1e1900 */
[----:B---3--:R-:W-:Y:S01]  /*00f0*/  LEA R9, R9, R0, 0x6 ;  /* 0x0000000009097211 */ /* 0x008fe200078e30ff */
[----:B------:R-:W-:Y:S01]  /*0100*/  HFMA2.MMA R0, -RZ, RZ, 0, 0 ;  /* 0x00000000ff007435 */ /* 0x000fe200000001ff */
[----:B------:R-:W-:Y:S01]  /*0110*/  MOV R18, RZ ;  /* 0x000000ff00127202 */ /* 0x000fe20000000f00 */
[----:B------:R-:W3:Y:S01]  /*0120*/  LDG.E R16, desc[UR4][R4.64+0x8] ;  /* 0x0000080404107981 */ /* 0x000ee2000c1e1900 */
[----:B------:R-:W-:-:S02]  /*0130*/  ISETP.GE.AND P0, PT, R9, 0x40, PT ;  /* 0x000000400900780c */ /* 0x000fc40003f06270 */
[----:B------:R-:W-:Y:S01]  /*0140*/  SHF.L.U32 R7, R9, 0x2, RZ ;  /* 0x0000000209077819 */ /* 0x000fe200000006ff */
[----:B------:R-:W3:Y:S04]  /*0150*/  LDG.E R19, desc[UR4][R4.64+0xc] ;  /* 0x00000c0404137981 */ /* 0x000ee8000c1e1900 */
[----:B--2---:R-:W-:Y:S02]  /*0160*/  IMAD.WIDE R2, R7, 0x4, R2 ;  /* 0x0000000407027825 */ /* 0x004fe400078e0202 */
[----:B------:R-:W1:Y:S04]  /*0170*/  LDC.64 R6, c[0x0][0x220] ;  /* 0x00008800ff067b82 */ /* 0x000e680000000a00 */
[----:B------:R-:W4:Y:S04]  /*0180*/  @!P0 LDG.E.EL R10, desc[UR4][R2.64+0x4] ;  /* 0x00000404020a8981 */ /* 0x000f28000c2e1900 */
[----:B------:R-:W2:Y:S04]  /*0190*/  @!P0 LDG.E.EL R12, desc[UR4][R2.64+0x14] ;  /* 0x00001404020c8981 */ /* 0x000ea8000c2e1900 */
[----:B------:R-:W5:Y:S04]  /*01a0*/  @!P0 LDG.E.EL R0, desc[UR4][R2.64] ;  /* 0x0000000402008981 */ /* 0x000f68000c2e1900 */
[----:B------:R-:W3:Y:S04]  /*01b0*/  @!P0 LDG.E.EL R8, desc[UR4][R2.64+0x10] ;  /* 0x0000100402088981 */ /* 0x000ee8000c2e1900 */
[----:B------:R-:W3:Y:S04]  /*01c0*/  @!P0 LDG.E.EL R14, desc[UR4][R2.64+0x8] ;  /* 0x00000804020e8981 */ /* 0x000ee8000c2e1900 */
[----:B------:R-:W3:Y:S04]  /*01d0*/  @!P0 LDG.E.EL R15, desc[UR4][R2.64+0x18] ;  /* 0x00001804020f8981 */ /* 0x000ee8000c2e1900 */
[----:B------:R-:W3:Y:S04]  /*01e0*/  @!P0 LDG.E.EL R17, desc[UR4][R2.64+0xc] ;  /* 0x00000c0402118981 */ /* 0x000ee8000c2e1900 */
[----:B------:R-:W3:Y:S01]  /*01f0*/  @!P0 LDG.E.EL R18, desc[UR4][R2.64+0x1c] ;  /* 0x00001c0402128981 */ /* 0x000ee2000c2e1900 */
[----:B-1----:R-:W-:-:S04]  /*0200*/  IMAD.WIDE R6, R9, 0x4, R6 ;  /* 0x0000000409067825 */ /* 0x002fc800078e0206 */
[C---:B----4-:R-:W-:Y:S01]  /*0210*/  FMUL R10, R13.reuse, R10 ;  /* 0x0000000a0d0a7220 */ /* 0x050fe20000400000 */
[----:B--2---:R-:W-:-:S03]  /*0220*/  FMUL R13, R13, R12 ;  /* 0x0000000c0d0d7220 */ /* 0x004fc60000400000 */
[C---:B-----5:R-:W-:Y:S01]  /*0230*/  FFMA R21, R11.reuse, R0, R10 ;  /* 0x000000000b157223 */ /* 0x060fe2000000000a */
[----:B---3--:R-:W-:-:S03]  /*0240*/  FFMA R8, R11, R8, R13 ;  /* 0x000000080b087223 */ /* 0x008fc6000000000d */
[C---:B------:R-:W-:Y:S01]  /*0250*/  FFMA R14, R16.reuse, R14, R21 ;  /* 0x0000000e100e7223 */ /* 0x040fe20000000015 */
[----:B------:R-:W-:-:S03]  /*0260*/  FFMA R15, R16, R15, R8 ;  /* 0x0000000f100f7223 */ /* 0x000fc60000000008 */
[C---:B------:R-:W-:Y:S01]  /*0270*/  FFMA R14, R19.reuse, R17, R14 ;  /* 0x00000011130e7223 */ /* 0x040fe2000000000e */
[----:B------:R-:W-:Y:S01]  /*0280*/  FFMA R15, R19, R18, R15 ;  /* 0x00000012130f7223 */ /* 0x000fe2000000000f */
[----:B------:R-:W-:Y:S06]  /*0290*/  @P0 EXIT ;  /* 0x000000000000094d */ /* 0x000fec0003800000 */
[----:B------:R-:W-:Y:S01]  /*02a0*/  STG.E.64 desc[UR4][R6.64], R14 ;  /* 0x0000000e06007986 */ /* 0x000fe2000c101b04 */
[----:B------:R-:W-:Y:S05]  /*02b0*/  EXIT ;  /* 0x000000000000794d */ /* 0x000fea0003800000 */
.L_x_0:
[----:B------:R-:W-:-:S00]  /*02c0*/  BRA `(.L_x_0) ;  /* 0xfffffffc00fc7947 */ /* 0x000fc0000383ffff */
[----:B------:R-:W-:-:S00]  /*02d0*/  NOP ;  /* 0x0000000000007918 */ /* 0x000fc00000000000 */
        /* <DEDUP_REMOVED lines=10> */
.L_x_1:


//--------------------- .nv.constant0.triton_poi_fused_mv_0 --------------------------
	.section	.nv.constant0.triton_poi_fused_mv_0,"a",@progbits
	.sectionflags	@""
	.align	4
.nv.constant0.triton_poi_fused_mv_0:
	.zero		556
